//
// Generated by NVIDIA NVVM Compiler
//
// Compiler Build ID: CL-36424714
// Cuda compilation tools, release 13.0, V13.0.88
// Based on NVVM 20.0.0
//

.version 9.0
.target sm_100
.address_size 64

	// .globl	_Z13softmaxKernelP6__halfS0_ii
.extern .shared .align 16 .b8 shared_data[];

.visible .entry _Z13softmaxKernelP6__halfS0_ii(
	.param .u64 .ptr .align 1 _Z13softmaxKernelP6__halfS0_ii_param_0,
	.param .u64 .ptr .align 1 _Z13softmaxKernelP6__halfS0_ii_param_1,
	.param .u32 _Z13softmaxKernelP6__halfS0_ii_param_2,
	.param .u32 _Z13softmaxKernelP6__halfS0_ii_param_3
)
{
	.reg .pred 	%p<10>;
	.reg .b16 	%rs<105>;
	.reg .b32 	%r<100>;
	.reg .b32 	%f<27>;
	.reg .b64 	%rd<13>;

	ld.param.u64 	%rd3, [_Z13softmaxKernelP6__halfS0_ii_param_0];
	ld.param.u64 	%rd4, [_Z13softmaxKernelP6__halfS0_ii_param_1];
	ld.param.u32 	%r15, [_Z13softmaxKernelP6__halfS0_ii_param_2];
	ld.param.u32 	%r14, [_Z13softmaxKernelP6__halfS0_ii_param_3];
	mov.u32 	%r1, %ctaid.x;
	mov.u32 	%r99, %tid.x;
	setp.ge.s32 	%p1, %r1, %r15;
	@%p1 bra 	$L__BB0_13;
	cvta.to.global.u64 	%rd5, %rd3;
	mul.lo.s32 	%r3, %r14, %r1;
	mul.wide.s32 	%rd6, %r3, 2;
	add.s64 	%rd1, %rd5, %rd6;
	mov.f32 	%f5, 0fFF800000;
	// begin inline asm
	{  cvt.rn.f16.f32 %rs101, %f5;}

	// end inline asm
	setp.ge.s32 	%p2, %r99, %r14;
	@%p2 bra 	$L__BB0_4;
	mov.u32 	%r4, %ntid.x;
	mov.u32 	%r97, %r99;
$L__BB0_3:
	mul.wide.s32 	%rd7, %r97, 2;
	add.s64 	%rd8, %rd1, %rd7;
	ld.global.u16 	%rs18, [%rd8];
	// begin inline asm
	{max.f16 %rs101,%rs101,%rs18;
}
	// end inline asm
	add.s32 	%r97, %r97, %r4;
	setp.lt.s32 	%p3, %r97, %r14;
	@%p3 bra 	$L__BB0_3;
$L__BB0_4:
	setp.lt.s32 	%p4, %r99, %r14;
	// begin inline asm
	{mov.u32 %r16, WARP_SZ;
}
	// end inline asm
	shl.b32 	%r52, %r16, 8;
	add.s32 	%r49, %r52, -8161;
	// begin inline asm
	{  mov.b32 %r17, {%rs101,%rs101};}

	// end inline asm
	mov.b32 	%r20, 16;
	mov.b32 	%r50, -1;
	// begin inline asm
	{shfl.sync.down.b32 %r18,%r17,%r20,%r49,%r50;
}
	// end inline asm
	// begin inline asm
	{.reg .f16 low,high;
 mov.b32 {low,high}, %r18;
 mov.b16 %rs21, low;}
	// end inline asm
	// begin inline asm
	{max.f16 %rs22,%rs101,%rs21;
}
	// end inline asm
	// begin inline asm
	{  mov.b32 %r24, {%rs22,%rs22};}

	// end inline asm
	mov.b32 	%r27, 8;
	// begin inline asm
	{shfl.sync.down.b32 %r25,%r24,%r27,%r49,%r50;
}
	// end inline asm
	// begin inline asm
	{.reg .f16 low,high;
 mov.b32 {low,high}, %r25;
 mov.b16 %rs27, low;}
	// end inline asm
	// begin inline asm
	{max.f16 %rs28,%rs22,%rs27;
}
	// end inline asm
	// begin inline asm
	{  mov.b32 %r31, {%rs28,%rs28};}

	// end inline asm
	mov.b32 	%r34, 4;
	// begin inline asm
	{shfl.sync.down.b32 %r32,%r31,%r34,%r49,%r50;
}
	// end inline asm
	// begin inline asm
	{.reg .f16 low,high;
 mov.b32 {low,high}, %r32;
 mov.b16 %rs33, low;}
	// end inline asm
	// begin inline asm
	{max.f16 %rs34,%rs28,%rs33;
}
	// end inline asm
	// begin inline asm
	{  mov.b32 %r38, {%rs34,%rs34};}

	// end inline asm
	mov.b32 	%r41, 2;
	// begin inline asm
	{shfl.sync.down.b32 %r39,%r38,%r41,%r49,%r50;
}
	// end inline asm
	// begin inline asm
	{.reg .f16 low,high;
 mov.b32 {low,high}, %r39;
 mov.b16 %rs39, low;}
	// end inline asm
	// begin inline asm
	{max.f16 %rs40,%rs34,%rs39;
}
	// end inline asm
	// begin inline asm
	{  mov.b32 %r45, {%rs40,%rs40};}

	// end inline asm
	mov.b32 	%r48, 1;
	// begin inline asm
	{shfl.sync.down.b32 %r46,%r45,%r48,%r49,%r50;
}
	// end inline asm
	// begin inline asm
	{.reg .f16 low,high;
 mov.b32 {low,high}, %r46;
 mov.b16 %rs45, low;}
	// end inline asm
	// begin inline asm
	{max.f16 %rs46,%rs40,%rs45;
}
	// end inline asm
	mov.f32 	%f6, 0f00000000;
	// begin inline asm
	{  cvt.rn.f16.f32 %rs49, %f6;}

	// end inline asm
	mov.u16 	%rs103, %rs49;
	@%p4 bra 	$L__BB0_5;
	bra.uni 	$L__BB0_7;
$L__BB0_5:
	mov.u32 	%r8, %ntid.x;
	mov.u32 	%r98, %r99;
	mov.u16 	%rs103, %rs49;
$L__BB0_6:
	mul.wide.s32 	%rd9, %r98, 2;
	add.s64 	%rd10, %rd1, %rd9;
	ld.global.u16 	%rs51, [%rd10];
	// begin inline asm
	{sub.f16 %rs50,%rs51,%rs46;
}
	// end inline asm
	// begin inline asm
	{  cvt.f32.f16 %f7, %rs50;}

	// end inline asm
	fma.rn.f32 	%f9, %f7, 0f3BBB989D, 0f3F000000;
	cvt.sat.f32.f32 	%f10, %f9;
	mov.f32 	%f11, 0f4B400001;
	mov.f32 	%f12, 0f437C0000;
	fma.rm.f32 	%f13, %f10, %f12, %f11;
	add.f32 	%f14, %f13, 0fCB40007F;
	neg.f32 	%f15, %f14;
	fma.rn.f32 	%f16, %f7, 0f3FB8AA3B, %f15;
	fma.rn.f32 	%f17, %f7, 0f32A57060, %f16;
	mov.b32 	%r53, %f13;
	shl.b32 	%r54, %r53, 23;
	mov.b32 	%f18, %r54;
	ex2.approx.ftz.f32 	%f19, %f17;
	mul.f32 	%f8, %f19, %f18;
	// begin inline asm
	{  cvt.rn.f16.f32 %rs54, %f8;}

	// end inline asm
	shl.b32 	%r55, %r98, 1;
	mov.u32 	%r56, shared_data;
	add.s32 	%r57, %r56, %r55;
	st.shared.u16 	[%r57], %rs54;
	// begin inline asm
	{add.f16 %rs103,%rs103,%rs54;
}
	// end inline asm
	add.s32 	%r98, %r98, %r8;
	setp.lt.s32 	%p5, %r98, %r14;
	@%p5 bra 	$L__BB0_6;
$L__BB0_7:
	setp.lt.s32 	%p6, %r99, %r14;
	// begin inline asm
	{  mov.b32 %r58, {%rs103,%rs103};}

	// end inline asm
	mov.b32 	%r61, 16;
	mov.b32 	%r91, -1;
	// begin inline asm
	{shfl.sync.down.b32 %r59,%r58,%r61,%r49,%r91;
}
	// end inline asm
	// begin inline asm
	{.reg .f16 low,high;
 mov.b32 {low,high}, %r59;
 mov.b16 %rs60, low;}
	// end inline asm
	// begin inline asm
	{add.f16 %rs61,%rs103,%rs60;
}
	// end inline asm
	// begin inline asm
	{  mov.b32 %r65, {%rs61,%rs61};}

	// end inline asm
	mov.b32 	%r68, 8;
	// begin inline asm
	{shfl.sync.down.b32 %r66,%r65,%r68,%r49,%r91;
}
	// end inline asm
	// begin inline asm
	{.reg .f16 low,high;
 mov.b32 {low,high}, %r66;
 mov.b16 %rs66, low;}
	// end inline asm
	// begin inline asm
	{add.f16 %rs67,%rs61,%rs66;
}
	// end inline asm
	// begin inline asm
	{  mov.b32 %r72, {%rs67,%rs67};}

	// end inline asm
	mov.b32 	%r75, 4;
	// begin inline asm
	{shfl.sync.down.b32 %r73,%r72,%r75,%r49,%r91;
}
	// end inline asm
	// begin inline asm
	{.reg .f16 low,high;
 mov.b32 {low,high}, %r73;
 mov.b16 %rs72, low;}
	// end inline asm
	// begin inline asm
	{add.f16 %rs73,%rs67,%rs72;
}
	// end inline asm
	// begin inline asm
	{  mov.b32 %r79, {%rs73,%rs73};}

	// end inline asm
	mov.b32 	%r82, 2;
	// begin inline asm
	{shfl.sync.down.b32 %r80,%r79,%r82,%r49,%r91;
}
	// end inline asm
	// begin inline asm
	{.reg .f16 low,high;
 mov.b32 {low,high}, %r80;
 mov.b16 %rs78, low;}
	// end inline asm
	// begin inline asm
	{add.f16 %rs79,%rs73,%rs78;
}
	// end inline asm
	// begin inline asm
	{  mov.b32 %r86, {%rs79,%rs79};}

	// end inline asm
	mov.b32 	%r89, 1;
	// begin inline asm
	{shfl.sync.down.b32 %r87,%r86,%r89,%r49,%r91;
}
	// end inline asm
	// begin inline asm
	{.reg .f16 low,high;
 mov.b32 {low,high}, %r87;
 mov.b16 %rs84, low;}
	// end inline asm
	// begin inline asm
	{add.f16 %rs85,%rs79,%rs84;
}
	// end inline asm
	@%p6 bra 	$L__BB0_8;
	bra.uni 	$L__BB0_13;
$L__BB0_8:
	// begin inline asm
	{  cvt.f32.f16 %f20, %rs85;}

	// end inline asm
	// begin inline asm
	{rcp.approx.ftz.f32 %f21, %f20;
}
	// end inline asm
	neg.f32 	%f2, %f20;
	mov.u32 	%r11, %ntid.x;
	cvta.to.global.u64 	%rd2, %rd4;
$L__BB0_9:
	shl.b32 	%r93, %r99, 1;
	mov.u32 	%r94, shared_data;
	add.s32 	%r95, %r94, %r93;
	ld.shared.u16 	%rs89, [%r95];
	// begin inline asm
	{  cvt.f32.f16 %f23, %rs89;}

	// end inline asm
	mul.f32 	%f24, %f23, %f21;
	// begin inline asm
	{  cvt.rn.f16.f32 %rs104, %f24;}

	// end inline asm
	// begin inline asm
	{abs.f16 %rs91,%rs104;
}
	// end inline asm
	mov.b16 	%rs95, 143;
	// begin inline asm
	{ .reg .pred __$temp3;
  setp.lt.f16  __$temp3, %rs91, %rs95;
  selp.u16 %rs93, 1, 0, __$temp3;}
	// end inline asm
	setp.eq.s16 	%p7, %rs93, 0;
	@%p7 bra 	$L__BB0_12;
	// begin inline asm
	{ .reg .pred __$temp3;
  setp.lt.f16  __$temp3, %rs49, %rs91;
  selp.u16 %rs96, 1, 0, __$temp3;}
	// end inline asm
	setp.eq.s16 	%p8, %rs96, 0;
	@%p8 bra 	$L__BB0_12;
	fma.rn.f32 	%f26, %f2, %f24, %f23;
	fma.rn.f32 	%f25, %f21, %f26, %f24;
	// begin inline asm
	{  cvt.rn.f16.f32 %rs104, %f25;}

	// end inline asm
$L__BB0_12:
	add.s32 	%r96, %r99, %r3;
	mul.wide.s32 	%rd11, %r96, 2;
	add.s64 	%rd12, %rd2, %rd11;
	st.global.u16 	[%rd12], %rs104;
	add.s32 	%r99, %r99, %r11;
	setp.lt.s32 	%p9, %r99, %r14;
	@%p9 bra 	$L__BB0_9;
$L__BB0_13:
	ret;

}


// ===== COMPILED SASS (sm_100) =====

	.target	sm_100

	.elftype	@"ET_EXEC"


//--------------------- .note.nv.tkinfo           --------------------------
	.section	.note.nv.tkinfo,"",@"SHT_NOTE"
	.sectionflags	@"SHF_NOTE_NV_TKINFO"
	.tkinfo
        /*0018*/ 	.word	0x00000002
        /*0030*/ 	.string	""
        /*0030*/ 	.string	"ptxas"
        /*0030*/ 	.string	"Cuda compilation tools, release 13.0, V13.0.88"
        /*0030*/ 	.string	"Build cuda_13.0.r13.0/compiler.36424714_0"
        /*0030*/ 	.string	"-arch sm_100 -m 64 "



//--------------------- .note.nv.cuinfo           --------------------------
	.section	.note.nv.cuinfo,"",@"SHT_NOTE"
	.sectionflags	@"SHF_NOTE_NV_CUINFO"
        /*0018*/ 	.short	0x0002
        /*001a*/ 	.short	0x0064
        /*001c*/ 	.short	0x0082
	.zero		2


//--------------------- .nv.info                  --------------------------
	.section	.nv.info,"",@"SHT_CUDA_INFO"
	.align	4


	//----- nvinfo : EIATTR_REGCOUNT
	.align		4
        /*0000*/ 	.byte	0x04, 0x2f
        /*0002*/ 	.short	(.L_1 - .L_0)
	.align		4
.L_0:
        /*0004*/ 	.word	index@(_Z13softmaxKernelP6__halfS0_ii)
        /*0008*/ 	.word	0x00000013


	//----- nvinfo : EIATTR_FRAME_SIZE
	.align		4
.L_1:
        /*000c*/ 	.byte	0x04, 0x11
        /*000e*/ 	.short	(.L_3 - .L_2)
	.align		4
.L_2:
        /*0010*/ 	.word	index@(_Z13softmaxKernelP6__halfS0_ii)
        /*0014*/ 	.word	0x00000000


	//----- nvinfo : EIATTR_MIN_STACK_SIZE
	.align		4
.L_3:
        /*0018*/ 	.byte	0x04, 0x12
        /*001a*/ 	.short	(.L_5 - .L_4)
	.align		4
.L_4:
        /*001c*/ 	.word	index@(_Z13softmaxKernelP6__halfS0_ii)
        /*0020*/ 	.word	0x00000000
.L_5:


//--------------------- .nv.compat                --------------------------
	.section	.nv.compat,"",@"SHT_CUDA_COMPAT_INFO"
	.align	4
        /*0000*/ 	.byte	0x02, 0x09, 0x00, 0x00, 0x02, 0x02, 0x01, 0x00, 0x02, 0x05, 0x05, 0x00, 0x03, 0x07, 0x01, 0x01
        /*0010*/ 	.byte	0x02, 0x03, 0x00, 0x00, 0x02, 0x06, 0x01, 0x00, 0x04, 0x0b, 0x08, 0x00, 0x09, 0x00, 0x00, 0x00
        /*0020*/ 	.byte	0x00, 0x00, 0x00, 0x00


//--------------------- .nv.info._Z13softmaxKernelP6__halfS0_ii --------------------------
	.section	.nv.info._Z13softmaxKernelP6__halfS0_ii,"",@"SHT_CUDA_INFO"
	.sectionflags	@""
	.align	4


	//----- nvinfo : EIATTR_CUDA_API_VERSION
	.align		4
        /*0000*/ 	.byte	0x04, 0x37
        /*0002*/ 	.short	(.L_7 - .L_6)
.L_6:
        /*0004*/ 	.word	0x00000082


	//----- nvinfo : EIATTR_KPARAM_INFO
	.align		4
.L_7:
        /*0008*/ 	.byte	0x04, 0x17
        /*000a*/ 	.short	(.L_9 - .L_8)
.L_8:
        /*000c*/ 	.word	0x00000000
        /*0010*/ 	.short	0x0003
        /*0012*/ 	.short	0x0014
        /*0014*/ 	.byte	0x00, 0xf0, 0x11, 0x00


	//----- nvinfo : EIATTR_KPARAM_INFO
	.align		4
.L_9:
        /*0018*/ 	.byte	0x04, 0x17
        /*001a*/ 	.short	(.L_11 - .L_10)
.L_10:
        /*001c*/ 	.word	0x00000000
        /*0020*/ 	.short	0x0002
        /*0022*/ 	.short	0x0010
        /*0024*/ 	.byte	0x00, 0xf0, 0x11, 0x00


	//----- nvinfo : EIATTR_KPARAM_INFO
	.align		4
.L_11:
        /*0028*/ 	.byte	0x04, 0x17
        /*002a*/ 	.short	(.L_13 - .L_12)
.L_12:
        /*002c*/ 	.word	0x00000000
        /*0030*/ 	.short	0x0001
        /*0032*/ 	.short	0x0008
        /*0034*/ 	.byte	0x00, 0xf5, 0x21, 0x00


	//----- nvinfo : EIATTR_KPARAM_INFO
	.align		4
.L_13:
        /*0038*/ 	.byte	0x04, 0x17
        /*003a*/ 	.short	(.L_15 - .L_14)
.L_14:
        /*003c*/ 	.word	0x00000000
        /*0040*/ 	.short	0x0000
        /*0042*/ 	.short	0x0000
        /*0044*/ 	.byte	0x00, 0xf5, 0x21, 0x00


	//----- nvinfo : EIATTR_SPARSE_MMA_MASK
	.align		4
.L_15:
        /*0048*/ 	.byte	0x03, 0x50
        /*004a*/ 	.short	0x0000


	//----- nvinfo : EIATTR_MAXREG_COUNT
	.align		4
        /*004c*/ 	.byte	0x03, 0x1b
        /*004e*/ 	.short	0x00ff


	//----- nvinfo : EIATTR_MERCURY_ISA_VERSION
	.align		4
        /*0050*/ 	.byte	0x03, 0x5f
        /*0052*/ 	.short	0x0101


	//----- nvinfo : EIATTR_COOP_GROUP_MASK_REGIDS
	.align		4
        /*0054*/ 	.byte	0x04, 0x29
        /*0056*/ 	.short	(.L_17 - .L_16)


	//   ....[0]....
.L_16:
        /*0058*/ 	.word	0xffffffff


	//   ....[1]....
        /*005c*/ 	.word	0xffffffff


	//   ....[2]....
        /*0060*/ 	.word	0xffffffff


	//   ....[3]....
        /*0064*/ 	.word	0xffffffff


	//   ....[4]....
        /*0068*/ 	.word	0xffffffff


	//   ....[5]....
        /*006c*/ 	.word	0xffffffff


	//   ....[6]....
        /*0070*/ 	.word	0xffffffff


	//   ....[7]....
        /*0074*/ 	.word	0xffffffff


	//   ....[8]....
        /*0078*/ 	.word	0xffffffff


	//   ....[9]....
        /*007c*/ 	.word	0xffffffff


	//----- nvinfo : EIATTR_COOP_GROUP_INSTR_OFFSETS
	.align		4
.L_17:
        /*0080*/ 	.byte	0x04, 0x28
        /*0082*/ 	.short	(.L_19 - .L_18)


	//   ....[0]....
.L_18:
        /*0084*/ 	.word	0x000001b0


	//   ....[1]....
        /*0088*/ 	.word	0x000001e0


	//   ....[2]....
        /*008c*/ 	.word	0x00000200


	//   ....[3]....
        /*0090*/ 	.word	0x00000220


	//   ....[4]....
        /*0094*/ 	.word	0x00000240


	//   ....[5]....
        /*0098*/ 	.word	0x00000450


	//   ....[6]....
        /*009c*/ 	.word	0x00000470


	//   ....[7]....
        /*00a0*/ 	.word	0x00000490


	//   ....[8]....
        /*00a4*/ 	.word	0x000004b0


	//   ....[9]....
        /*00a8*/ 	.word	0x000004d0


	//----- nvinfo : EIATTR_VRC_CTA_INIT_COUNT
	.align		4
.L_19:
        /*00ac*/ 	.byte	0x02, 0x4a
	.zero		1
	.zero		1


	//----- nvinfo : EIATTR_EXIT_INSTR_OFFSETS
	.align		4
        /*00b0*/ 	.byte	0x04, 0x1c
        /*00b2*/ 	.short	(.L_21 - .L_20)


	//   ....[0]....
.L_20:
        /*00b4*/ 	.word	0x00000040


	//   ....[1]....
        /*00b8*/ 	.word	0x000004e0


	//   ....[2]....
        /*00bc*/ 	.word	0x000006a0


	//----- nvinfo : EIATTR_CRS_STACK_SIZE
	.align		4
.L_21:
        /*00c0*/ 	.byte	0x04, 0x1e
        /*00c2*/ 	.short	(.L_23 - .L_22)
.L_22:
        /*00c4*/ 	.word	0x00000000


	//----- nvinfo : EIATTR_CBANK_PARAM_SIZE
	.align		4
.L_23:
        /*00c8*/ 	.byte	0x03, 0x19
        /*00ca*/ 	.short	0x0018


	//----- nvinfo : EIATTR_PARAM_CBANK
	.align		4
        /*00cc*/ 	.byte	0x04, 0x0a
        /*00ce*/ 	.short	(.L_25 - .L_24)
	.align		4
.L_24:
        /*00d0*/ 	.word	index@(.nv.constant0._Z13softmaxKernelP6__halfS0_ii)
        /*00d4*/ 	.short	0x0380
        /*00d6*/ 	.short	0x0018


	//----- nvinfo : EIATTR_SW_WAR
	.align		4
.L_25:
        /*00d8*/ 	.byte	0x04, 0x36
        /*00da*/ 	.short	(.L_27 - .L_26)
.L_26:
        /*00dc*/ 	.word	0x00000008
.L_27:


//--------------------- .nv.callgraph             --------------------------
	.section	.nv.callgraph,"",@"SHT_CUDA_CALLGRAPH"
	.align	4
	.sectionentsize	8
	.align		4
        /*0000*/ 	.word	0x00000000
	.align		4
        /*0004*/ 	.word	0xffffffff
	.align		4
        /*0008*/ 	.word	0x00000000
	.align		4
        /*000c*/ 	.word	0xfffffffe
	.align		4
        /*0010*/ 	.word	0x00000000
	.align		4
        /*0014*/ 	.word	0xfffffffd
	.align		4
        /*0018*/ 	.word	0x00000000
	.align		4
        /*001c*/ 	.word	0xfffffffc


//--------------------- .text._Z13softmaxKernelP6__halfS0_ii --------------------------
	.section	.text._Z13softmaxKernelP6__halfS0_ii,"ax",@progbits
	.align	128
        .global         _Z13softmaxKernelP6__halfS0_ii
        .type           _Z13softmaxKernelP6__halfS0_ii,@function
        .size           _Z13softmaxKernelP6__halfS0_ii,(.L_x_8 - _Z13softmaxKernelP6__halfS0_ii)
        .other          _Z13softmaxKernelP6__halfS0_ii,@"STO_CUDA_ENTRY STV_DEFAULT"
_Z13softmaxKernelP6__halfS0_ii:
.text._Z13softmaxKernelP6__halfS0_ii:
[----:B------:R-:W-:Y:S08]  /*0000*/  LDC R1, c[0x0][0x37c] ;  /* 0x0000df00ff017b82 */ /* 0x000ff00000000800 */
[----:B------:R-:W0:Y:S08]  /*0010*/  S2UR UR4, SR_CTAID.X ;  /* 0x00000000000479c3 */ /* 0x000e300000002500 */
[----:B------:R-:W0:Y:S02]  /*0020*/  LDC R0, c[0x0][0x390] ;  /* 0x0000e400ff007b82 */ /* 0x000e240000000800 */
[----:B0-----:R-:W-:-:S13]  /*0030*/  ISETP.LE.AND P0, PT, R0, UR4, PT ;  /* 0x0000000400007c0c */ /* 0x001fda000bf03270 */
[----:B------:R-:W-:Y:S05]  /*0040*/  @P0 EXIT ;  /* 0x000000000000094d */ /* 0x000fea0003800000 */
[----:B------:R-:W0:Y:S01]  /*0050*/  S2R R0, SR_TID.X ;  /* 0x0000000000007919 */ /* 0x000e220000002100 */
[----:B------:R-:W1:Y:S01]  /*0060*/  LDC R7, c[0x0][0x394] ;  /* 0x0000e500ff077b82 */ /* 0x000e620000000800 */
[----:B------:R-:W2:Y:S01]  /*0070*/  LDCU.64 UR8, c[0x0][0x358] ;  /* 0x00006b00ff0877ac */ /* 0x000ea20008000a00 */
[----:B------:R-:W-:Y:S01]  /*0080*/  BSSY.RECONVERGENT B0, `(.L_x_0) ;  /* 0x000000f000007945 */ /* 0x000fe20003800200 */
[----:B------:R-:W-:-:S05]  /*0090*/  IMAD.MOV.U32 R4, RZ, RZ, 0xfc00 ;  /* 0x0000fc00ff047424 */ /* 0x000fca00078e00ff */
[----:B------:R-:W3:Y:S01]  /*00a0*/  LDC.64 R2, c[0x0][0x380] ;  /* 0x0000e000ff027b82 */ /* 0x000ee20000000a00 */
[----:B-1----:R-:W-:Y:S01]  /*00b0*/  IMAD R5, R7, UR4, RZ ;  /* 0x0000000407057c24 */ /* 0x002fe2000f8e02ff */
[----:B0-----:R-:W-:-:S03]  /*00c0*/  ISETP.GE.AND P0, PT, R0, R7, PT ;  /* 0x000000070000720c */ /* 0x001fc60003f06270 */
[----:B---3--:R-:W-:-:S10]  /*00d0*/  IMAD.WIDE R2, R5, 0x2, R2 ;  /* 0x0000000205027825 */ /* 0x008fd400078e0202 */
[----:B--2---:R-:W-:Y:S05]  /*00e0*/  @P0 BRA `(.L_x_1) ;  /* 0x0000000000200947 */ /* 0x004fea0003800000 */
[----:B------:R-:W0:Y:S01]  /*00f0*/  LDC R11, c[0x0][0x360] ;  /* 0x0000d800ff0b7b82 */ /* 0x000e220000000800 */
[----:B------:R-:W-:-:S07]  /*0100*/  IMAD.MOV.U32 R6, RZ, RZ, R0 ;  /* 0x000000ffff067224 */ /* 0x000fce00078e0000 */
.L_x_2:
[----:B------:R-:W-:-:S06]  /*0110*/  IMAD.WIDE R8, R6, 0x2, R2 ;  /* 0x0000000206087825 */ /* 0x000fcc00078e0202 */
[----:B------:R-:W2:Y:S01]  /*0120*/  LDG.E.U16 R9, desc[UR8][R8.64] ;  /* 0x0000000808097981 */ /* 0x000ea2000c1e1500 */
[----:B0-----:R-:W-:-:S04]  /*0130*/  IADD3 R6, PT, PT, R11, R6, RZ ;  /* 0x000000060b067210 */ /* 0x001fc80007ffe0ff */
[----:B------:R-:W-:Y:S02]  /*0140*/  ISETP.GE.AND P0, PT, R6, R7, PT ;  /* 0x000000070600720c */ /* 0x000fe40003f06270 */
[----:B--2---:R-:W-:-:S11]  /*0150*/  HMNMX2 R4, R4.H0_H0, R9.H0_H0, !PT ;  /* 0x2000000904047240 */ /* 0x004fd60007800800 */
[----:B------:R-:W-:Y:S05]  /*0160*/  @!P0 BRA `(.L_x_2) ;  /* 0xfffffffc00e88947 */ /* 0x000fea000383ffff */
.L_x_1:
[----:B------:R-:W-:Y:S05]  /*0170*/  BSYNC.RECONVERGENT B0 ;  /* 0x0000000000007941 */ /* 0x000fea0003800200 */
.L_x_0:
[----:B------:R-:W-:Y:S01]  /*0180*/  PRMT R4, R4, 0x5410, R4 ;  /* 0x0000541004047816 */ /* 0x000fe20000000004 */
[----:B------:R-:W-:Y:S01]  /*0190*/  BSSY.RECONVERGENT B0, `(.L_x_3) ;  /* 0x0000029000007945 */ /* 0x000fe20003800200 */
[----:B------:R-:W-:-:S03]  /*01a0*/  ISETP.GE.AND P0, PT, R0, R7, PT ;  /* 0x000000070000720c */ /* 0x000fc60003f06270 */
[----:B------:R-:W0:Y:S02]  /*01b0*/  SHFL.DOWN PT, R9, R4, 0x10, 0x1f ;  /* 0x0a001f0004097f89 */ /* 0x000e2400000e0000 */
[----:B0-----:R-:W-:Y:S02]  /*01c0*/  HMNMX2 R9, R4.H0_H0, R9.H0_H0, !PT ;  /* 0x2000000904097240 */ /* 0x001fe40007800800 */
[----:B------:R-:W-:-:S03]  /*01d0*/  PRMT R4, RZ, 0x7610, R4 ;  /* 0x00007610ff047816 */ /* 0x000fc60000000004 */
[----:B------:R-:W0:Y:S02]  /*01e0*/  SHFL.DOWN PT, R6, R9, 0x8, 0x1f ;  /* 0x09001f0009067f89 */ /* 0x000e2400000e0000 */
[----:B0-----:R-:W-:-:S05]  /*01f0*/  HMNMX2 R6, R9.H0_H0, R6.H0_H0, !PT ;  /* 0x2000000609067240 */ /* 0x001fca0007800800 */
[----:B------:R-:W0:Y:S02]  /*0200*/  SHFL.DOWN PT, R11, R6, 0x4, 0x1f ;  /* 0x08801f00060b7f89 */ /* 0x000e2400000e0000 */
[----:B0-----:R-:W-:-:S05]  /*0210*/  HMNMX2 R11, R6.H0_H0, R11.H0_H0, !PT ;  /* 0x2000000b060b7240 */ /* 0x001fca0007800800 */
[----:B------:R-:W0:Y:S02]  /*0220*/  SHFL.DOWN PT, R8, R11, 0x2, 0x1f ;  /* 0x08401f000b087f89 */ /* 0x000e2400000e0000 */
[----:B0-----:R-:W-:-:S05]  /*0230*/  HMNMX2 R8, R11.H0_H0, R8.H0_H0, !PT ;  /* 0x200000080b087240 */ /* 0x001fca0007800800 */
[----:B------:R-:W0:Y:S02]  /*0240*/  SHFL.DOWN PT, R13, R8, 0x1, 0x1f ;  /* 0x08201f00080d7f89 */ /* 0x000e2400000e0000 */
[----:B0-----:R-:W-:Y:S01]  /*0250*/  HMNMX2 R6, R8.H0_H0, R13.H0_H0, !PT ;  /* 0x2000000d08067240 */ /* 0x001fe20007800800 */
[----:B------:R-:W-:Y:S06]  /*0260*/  @P0 BRA `(.L_x_4) ;  /* 0x00000000006c0947 */ /* 0x000fec0003800000 */
[----:B------:R-:W0:Y:S01]  /*0270*/  S2R R11, SR_CgaCtaId ;  /* 0x00000000000b7919 */ /* 0x000e220000008800 */
[----:B------:R-:W1:Y:S01]  /*0280*/  LDC R8, c[0x0][0x360] ;  /* 0x0000d800ff087b82 */ /* 0x000e620000000800 */
[----:B------:R-:W-:Y:S01]  /*0290*/  MOV R4, 0x400 ;  /* 0x0000040000047802 */ /* 0x000fe20000000f00 */
[----:B------:R-:W-:-:S03]  /*02a0*/  IMAD.MOV.U32 R9, RZ, RZ, R0 ;  /* 0x000000ffff097224 */ /* 0x000fc600078e0000 */
[----:B0-----:R-:W-:Y:S02]  /*02b0*/  LEA R14, R11, R4, 0x18 ;  /* 0x000000040b0e7211 */ /* 0x001fe400078ec0ff */
[----:B------:R-:W-:-:S07]  /*02c0*/  PRMT R4, RZ, 0x7610, R4 ;  /* 0x00007610ff047816 */ /* 0x000fce0000000004 */
.L_x_5:
[----:B0-----:R-:W-:-:S06]  /*02d0*/  IMAD.WIDE R10, R9, 0x2, R2 ;  /* 0x00000002090a7825 */ /* 0x001fcc00078e0202 */
[----:B------:R0:W2:Y:S01]  /*02e0*/  LDG.E.U16 R11, desc[UR8][R10.64] ;  /* 0x000000080a0b7981 */ /* 0x0000a2000c1e1500 */
[----:B------:R-:W-:Y:S02]  /*02f0*/  HFMA2 R13, -RZ, RZ, 0.96630859375, -0.0022525787353515625 ;  /* 0x3bbb989dff0d7431 */ /* 0x000fe400000001ff */
[----:B------:R-:W-:Y:S02]  /*0300*/  IMAD.MOV.U32 R16, RZ, RZ, 0x437c0000 ;  /* 0x437c0000ff107424 */ /* 0x000fe400078e00ff */
[----:B0-----:R-:W-:Y:S01]  /*0310*/  IMAD R10, R9, 0x2, R14 ;  /* 0x00000002090a7824 */ /* 0x001fe200078e020e */
[----:B-1----:R-:W-:-:S04]  /*0320*/  IADD3 R9, PT, PT, R8, R9, RZ ;  /* 0x0000000908097210 */ /* 0x002fc80007ffe0ff */
[----:B------:R-:W-:Y:S01]  /*0330*/  ISETP.GE.AND P0, PT, R9, R7, PT ;  /* 0x000000070900720c */ /* 0x000fe20003f06270 */
[----:B--2---:R-:W-:-:S05]  /*0340*/  HADD2 R11, R11.H0_H0, -R6.H0_H0 ;  /* 0xa00000060b0b7230 */ /* 0x004fca0000000800 */
[----:B------:R-:W-:-:S05]  /*0350*/  HADD2.F32 R12, -RZ, R11.H0_H0 ;  /* 0x2000000bff0c7230 */ /* 0x000fca0000004100 */
[----:B------:R-:W-:-:S04]  /*0360*/  FFMA.SAT R13, R12, R13, 0.5 ;  /* 0x3f0000000c0d7423 */ /* 0x000fc8000000200d */
[----:B------:R-:W-:-:S04]  /*0370*/  FFMA.RM R13, R13, R16, 12582913 ;  /* 0x4b4000010d0d7423 */ /* 0x000fc80000004010 */
[C---:B------:R-:W-:Y:S01]  /*0380*/  FADD R15, R13.reuse, -12583039 ;  /* 0xcb40007f0d0f7421 */ /* 0x040fe20000000000 */
[----:B------:R-:W-:-:S03]  /*0390*/  SHF.L.U32 R13, R13, 0x17, RZ ;  /* 0x000000170d0d7819 */ /* 0x000fc600000006ff */
[----:B------:R-:W-:-:S04]  /*03a0*/  FFMA R15, R12, 1.4426950216293334961, -R15 ;  /* 0x3fb8aa3b0c0f7823 */ /* 0x000fc8000000080f */
[----:B------:R-:W-:-:S04]  /*03b0*/  FFMA R15, R12, 1.925963033500011079e-08, R15 ;  /* 0x32a570600c0f7823 */ /* 0x000fc8000000000f */
[----:B------:R-:W0:Y:S02]  /*03c0*/  MUFU.EX2 R12, R15 ;  /* 0x0000000f000c7308 */ /* 0x000e240000000800 */
[----:B0-----:R-:W-:-:S05]  /*03d0*/  FMUL R12, R13, R12 ;  /* 0x0000000c0d0c7220 */ /* 0x001fca0000400000 */
[----:B------:R-:W-:-:S05]  /*03e0*/  F2FP.F16.F32.PACK_AB R12, RZ, R12 ;  /* 0x0000000cff0c723e */ /* 0x000fca00000000ff */
[----:B------:R0:W-:Y:S01]  /*03f0*/  STS.U16 [R10], R12 ;  /* 0x0000000c0a007388 */ /* 0x0001e20000000400 */
[----:B------:R-:W-:Y:S01]  /*0400*/  HADD2 R4, R4.H0_H0, R12.H0_H0 ;  /* 0x2000000c04047230 */ /* 0x000fe20000000800 */
[----:B------:R-:W-:Y:S06]  /*0410*/  @!P0 BRA `(.L_x_5) ;  /* 0xfffffffc00ac8947 */ /* 0x000fec000383ffff */
.L_x_4:
[----:B------:R-:W-:Y:S05]  /*0420*/  BSYNC.RECONVERGENT B0 ;  /* 0x0000000000007941 */ /* 0x000fea0003800200 */
.L_x_3:
[----:B------:R-:W-:Y:S02]  /*0430*/  PRMT R4, R4, 0x5410, R4 ;  /* 0x0000541004047816 */ /* 0x000fe40000000004 */
[----:B------:R-:W-:-:S03]  /*0440*/  ISETP.GE.AND P0, PT, R0, R7, PT ;  /* 0x000000070000720c */ /* 0x000fc60003f06270 */
[----:B------:R-:W1:Y:S02]  /*0450*/  SHFL.DOWN PT, R3, R4, 0x10, 0x1f ;  /* 0x0a001f0004037f89 */ /* 0x000e6400000e0000 */
[----:B-1----:R-:W-:-:S05]  /*0460*/  HADD2 R3, R4.H0_H0, R3.H0_H0 ;  /* 0x2000000304037230 */ /* 0x002fca0000000800 */
[----:B------:R-:W1:Y:S02]  /*0470*/  SHFL.DOWN PT, R2, R3, 0x8, 0x1f ;  /* 0x09001f0003027f89 */ /* 0x000e6400000e0000 */
[----:B-1----:R-:W-:-:S05]  /*0480*/  HADD2 R2, R3.H0_H0, R2.H0_H0 ;  /* 0x2000000203027230 */ /* 0x002fca0000000800 */
[----:B------:R-:W1:Y:S02]  /*0490*/  SHFL.DOWN PT, R9, R2, 0x4, 0x1f ;  /* 0x08801f0002097f89 */ /* 0x000e6400000e0000 */
[----:B-1----:R-:W-:-:S05]  /*04a0*/  HADD2 R9, R2.H0_H0, R9.H0_H0 ;  /* 0x2000000902097230 */ /* 0x002fca0000000800 */
[----:B------:R-:W1:Y:S02]  /*04b0*/  SHFL.DOWN PT, R6, R9, 0x2, 0x1f ;  /* 0x08401f0009067f89 */ /* 0x000e6400000e0000 */
[----:B-1----:R-:W-:-:S05]  /*04c0*/  HADD2 R6, R9.H0_H0, R6.H0_H0 ;  /* 0x2000000609067230 */ /* 0x002fca0000000800 */
[----:B------:R1:W2:Y:S01]  /*04d0*/  SHFL.DOWN PT, R7, R6, 0x1, 0x1f ;  /* 0x08201f0006077f89 */ /* 0x0002a200000e0000 */
[----:B------:R-:W-:Y:S05]  /*04e0*/  @P0 EXIT ;  /* 0x000000000000094d */ /* 0x000fea0003800000 */
[----:B------:R-:W3:Y:S01]  /*04f0*/  S2UR UR5, SR_CgaCtaId ;  /* 0x00000000000579c3 */ /* 0x000ee20000008800 */
[----:B--2---:R-:W-:Y:S01]  /*0500*/  HADD2 R7, R6.H0_H0, R7.H0_H0 ;  /* 0x2000000706077230 */ /* 0x004fe20000000800 */
[----:B------:R-:W-:Y:S01]  /*0510*/  UMOV UR4, 0x400 ;  /* 0x0000040000047882 */ /* 0x000fe20000000000 */
[----:B------:R-:W2:Y:S03]  /*0520*/  LDCU UR6, c[0x0][0x360] ;  /* 0x00006c00ff0677ac */ /* 0x000ea60008000800 */
[----:B0-----:R-:W-:Y:S01]  /*0530*/  HADD2.F32 R10, -RZ, R7.H0_H0 ;  /* 0x20000007ff0a7230 */ /* 0x001fe20000004100 */
[----:B------:R-:W0:Y:S01]  /*0540*/  LDCU UR7, c[0x0][0x394] ;  /* 0x00007280ff0777ac */ /* 0x000e220008000800 */
[----:B------:R-:W4:Y:S02]  /*0550*/  LDC.64 R2, c[0x0][0x388] ;  /* 0x0000e200ff027b82 */ /* 0x000f240000000a00 */
[----:B------:R0:W0:Y:S01]  /*0560*/  MUFU.RCP R12, R10 ;  /* 0x0000000a000c7308 */ /* 0x0000220000001000 */
[----:B--23--:R-:W-:-:S12]  /*0570*/  ULEA UR4, UR5, UR4, 0x18 ;  /* 0x0000000405047291 */ /* 0x00cfd8000f8ec0ff */
.L_x_6:
[----:B------:R-:W-:-:S06]  /*0580*/  LEA R4, R0, UR4, 0x1 ;  /* 0x0000000400047c11 */ /* 0x000fcc000f8e08ff */
[----:B--2---:R-:W2:Y:S02]  /*0590*/  LDS.U16 R4, [R4] ;  /* 0x0000000004047984 */ /* 0x004ea40000000400 */
[----:B--2---:R-:W-:-:S05]  /*05a0*/  HADD2.F32 R7, -RZ, R4.H0_H0 ;  /* 0x20000004ff077230 */ /* 0x004fca0000004100 */
[----:B0-----:R-:W-:-:S05]  /*05b0*/  FMUL R9, R12, R7 ;  /* 0x000000070c097220 */ /* 0x001fca0000400000 */
[----:B-1----:R-:W-:-:S04]  /*05c0*/  F2FP.F16.F32.PACK_AB R6, RZ, R9 ;  /* 0x00000009ff06723e */ /* 0x002fc800000000ff */
[----:B------:R-:W-:Y:S02]  /*05d0*/  PRMT R8, R6, 0x7610, R8 ;  /* 0x0000761006087816 */ /* 0x000fe40000000008 */
[C---:B------:R-:W-:Y:S02]  /*05e0*/  HSETP2.GEU.AND P1, PT, |R6|.reuse.H0_H0, 8.523464202880859375e-06, 8.523464202880859375e-06, PT ;  /* 0x008f008f06007434 */ /* 0x040fe40003f2ea00 */
[----:B------:R-:W-:-:S05]  /*05f0*/  HSETP2.GT.AND P0, PT, |R6|.H0_H0, RZ.H0_H0, PT ;  /* 0x200000ff06007234 */ /* 0x000fca0003f04a00 */
[----:B------:R-:W-:-:S13]  /*0600*/  PLOP3.LUT P0, PT, P1, P0, PT, 0xf2, 0x2f ;  /* 0x00000000002f781c */ /* 0x000fda0000f01e72 */
[----:B------:R-:W-:-:S04]  /*0610*/  @!P0 FFMA R7, -R10, R9, R7 ;  /* 0x000000090a078223 */ /* 0x000fc80000000107 */
[----:B------:R-:W-:Y:S01]  /*0620*/  @!P0 FFMA R7, R12, R7, R9 ;  /* 0x000000070c078223 */ /* 0x000fe20000000009 */
[----:B------:R-:W-:Y:S01]  /*0630*/  IMAD.IADD R9, R5, 0x1, R0 ;  /* 0x0000000105097824 */ /* 0x000fe200078e0200 */
[----:B------:R-:W-:-:S03]  /*0640*/  IADD3 R0, PT, PT, R0, UR6, RZ ;  /* 0x0000000600007c10 */ /* 0x000fc6000fffe0ff */
[----:B------:R-:W-:Y:S01]  /*0650*/  @!P0 F2FP.F16.F32.PACK_AB R8, RZ, R7 ;  /* 0x00000007ff08823e */ /* 0x000fe200000000ff */
[----:B----4-:R-:W-:Y:S01]  /*0660*/  IMAD.WIDE R6, R9, 0x2, R2 ;  /* 0x0000000209067825 */ /* 0x010fe200078e0202 */
[----:B------:R-:W-:-:S04]  /*0670*/  ISETP.GE.AND P0, PT, R0, UR7, PT ;  /* 0x0000000700007c0c */ /* 0x000fc8000bf06270 */
[----:B------:R2:W-:Y:S09]  /*0680*/  STG.E.U16 desc[UR8][R6.64], R8 ;  /* 0x0000000806007986 */ /* 0x0005f2000c101508 */
[----:B------:R-:W-:Y:S05]  /*0690*/  @!P0 BRA `(.L_x_6) ;  /* 0xfffffffc00b88947 */ /* 0x000fea000383ffff */
[----:B------:R-:W-:Y:S05]  /*06a0*/  EXIT ;  /* 0x000000000000794d */ /* 0x000fea0003800000 */
.L_x_7:
[----:B------:R-:W-:-:S00]  /*06b0*/  BRA `(.L_x_7) ;  /* 0xfffffffc00fc7947 */ /* 0x000fc0000383ffff */
[----:B------:R-:W-:-:S00]  /*06c0*/  NOP ;  /* 0x0000000000007918 */ /* 0x000fc00000000000 */
        /* <DEDUP_REMOVED lines=11> */
.L_x_8:


//--------------------- .nv.shared._Z13softmaxKernelP6__halfS0_ii --------------------------
	.section	.nv.shared._Z13softmaxKernelP6__halfS0_ii,"aw",@nobits
	.sectionflags	@""
	.align	16
	.zero		1024


//--------------------- .nv.shared.reserved.0     --------------------------
	.section	.nv.shared.reserved.0,"aw",@nobits
	.weak		__nv_reservedSMEM_offset_0_alias
	.size		__nv_reservedSMEM_offset_0_alias, 0, 64
	.other		__nv_reservedSMEM_offset_0_alias,@"STO_CUDA_RESERVED_SHARED STV_DEFAULT"
__nv_reservedSMEM_offset_0_alias:
	.zero		0
	.zero		64


//--------------------- .nv.constant0._Z13softmaxKernelP6__halfS0_ii --------------------------
	.section	.nv.constant0._Z13softmaxKernelP6__halfS0_ii,"a",@progbits
	.sectionflags	@""
	.align	4
.nv.constant0._Z13softmaxKernelP6__halfS0_ii:
	.zero		920


//--------------------- SYMBOLS --------------------------

	.type		.nv.reservedSmem.offset0,@object
	.size		.nv.reservedSmem.offset0,0x4
	.type		.nv.reservedSmem.cap,@object
	.size		.nv.reservedSmem.cap,0x4
